	.headerflags	@"EF_CUDA_TEXMODE_UNIFIED EF_CUDA_64BIT_ADDRESS EF_CUDA_ACCELERATORS EF_CUDA_SM90 EF_CUDA_VIRTUAL_SM(EF_CUDA_SM90)"
	.elftype	@"ET_EXEC"


//--------------------- .nv.info                  --------------------------
	.section	.nv.info,"",@"SHT_CUDA_INFO"
	.align	4


	//----- nvinfo : EIATTR_REGCOUNT
	.align		4
        /*0000*/ 	.byte	0x04, 0x2f
        /*0002*/ 	.short	(.L_1 - .L_0)
	.align		4
.L_0:
        /*0004*/ 	.word	index@(triton_poi_fused_2)
        /*0008*/ 	.word	0x0000001a


	//----- nvinfo : EIATTR_MIN_STACK_SIZE
	.align		4
.L_1:
        /*000c*/ 	.byte	0x04, 0x12
        /*000e*/ 	.short	(.L_3 - .L_2)
	.align		4
.L_2:
        /*0010*/ 	.word	index@(triton_poi_fused_2)
        /*0014*/ 	.word	0x00000000


	//----- nvinfo : EIATTR_FRAME_SIZE
	.align		4
.L_3:
        /*0018*/ 	.byte	0x04, 0x11
        /*001a*/ 	.short	(.L_5 - .L_4)
	.align		4
.L_4:
        /*001c*/ 	.word	index@(triton_poi_fused_2)
        /*0020*/ 	.word	0x00000000


	//----- nvinfo : EIATTR_MIN_STACK_SIZE
	.align		4
.L_5:
        /*0024*/ 	.byte	0x04, 0x12
        /*0026*/ 	.short	(.L_7 - .L_6)
	.align		4
.L_6:
        /*0028*/ 	.word	index@(triton_poi_fused_2)
        /*002c*/ 	.word	0x00000000
.L_7:


//--------------------- .nv.info.triton_poi_fused_2 --------------------------
	.section	.nv.info.triton_poi_fused_2,"",@"SHT_CUDA_INFO"
	.sectionflags	@""
	.align	4


	//----- nvinfo : EIATTR_CUDA_API_VERSION
	.align		4
        /*0000*/ 	.byte	0x04, 0x37
        /*0002*/ 	.short	(.L_9 - .L_8)
.L_8:
        /*0004*/ 	.word	0x0000007c


	//----- nvinfo : EIATTR_KPARAM_INFO
	.align		4
.L_9:
        /*0008*/ 	.byte	0x04, 0x17
        /*000a*/ 	.short	(.L_11 - .L_10)
.L_10:
        /*000c*/ 	.word	0x00000000
        /*0010*/ 	.short	0x0003
        /*0012*/ 	.short	0x0014
        /*0014*/ 	.byte	0x00, 0xf0, 0x11, 0x00


	//----- nvinfo : EIATTR_KPARAM_INFO
	.align		4
.L_11:
        /*0018*/ 	.byte	0x04, 0x17
        /*001a*/ 	.short	(.L_13 - .L_12)
.L_12:
        /*001c*/ 	.word	0x00000000
        /*0020*/ 	.short	0x0002
        /*0022*/ 	.short	0x0010
        /*0024*/ 	.byte	0x00, 0xf0, 0x11, 0x00


	//----- nvinfo : EIATTR_KPARAM_INFO
	.align		4
.L_13:
        /*0028*/ 	.byte	0x04, 0x17
        /*002a*/ 	.short	(.L_15 - .L_14)
.L_14:
        /*002c*/ 	.word	0x00000000
        /*0030*/ 	.short	0x0001
        /*0032*/ 	.short	0x0008
        /*0034*/ 	.byte	0x00, 0xf4, 0x21, 0x00


	//----- nvinfo : EIATTR_KPARAM_INFO
	.align		4
.L_15:
        /*0038*/ 	.byte	0x04, 0x17
        /*003a*/ 	.short	(.L_17 - .L_16)
.L_16:
        /*003c*/ 	.word	0x00000000
        /*0040*/ 	.short	0x0000
        /*0042*/ 	.short	0x0000
        /*0044*/ 	.byte	0x00, 0xf4, 0x21, 0x00


	//----- nvinfo : EIATTR_SPARSE_MMA_MASK
	.align		4
.L_17:
        /*0048*/ 	.byte	0x03, 0x50
        /*004a*/ 	.short	0x0000


	//----- nvinfo : EIATTR_MAXREG_COUNT
	.align		4
        /*004c*/ 	.byte	0x03, 0x1b
        /*004e*/ 	.short	0x00ff


	//----- nvinfo : EIATTR_EXIT_INSTR_OFFSETS
	.align		4
        /*0050*/ 	.byte	0x04, 0x1c
        /*0052*/ 	.short	(.L_19 - .L_18)


	//   ....[0]....
.L_18:
        /*0054*/ 	.word	0x000004e0


	//   ....[1]....
        /*0058*/ 	.word	0x00000530


	//----- nvinfo : EIATTR_REQNTID
	.align		4
.L_19:
        /*005c*/ 	.byte	0x04, 0x10
        /*005e*/ 	.short	(.L_21 - .L_20)
.L_20:
        /*0060*/ 	.word	0x00000080
        /*0064*/ 	.word	0x00000001
        /*0068*/ 	.word	0x00000001


	//----- nvinfo : EIATTR_CBANK_PARAM_SIZE
	.align		4
.L_21:
        /*006c*/ 	.byte	0x03, 0x19
        /*006e*/ 	.short	0x0018


	//----- nvinfo : EIATTR_PARAM_CBANK
	.align		4
        /*0070*/ 	.byte	0x04, 0x0a
        /*0072*/ 	.short	(.L_23 - .L_22)
	.align		4
.L_22:
        /*0074*/ 	.word	index@(.nv.constant0.triton_poi_fused_2)
        /*0078*/ 	.short	0x0210
        /*007a*/ 	.short	0x0018


	//----- nvinfo : EIATTR_SW_WAR
	.align		4
.L_23:
        /*007c*/ 	.byte	0x04, 0x36
        /*007e*/ 	.short	(.L_25 - .L_24)
.L_24:
        /*0080*/ 	.word	0x00000008
.L_25:


//--------------------- .nv.callgraph             --------------------------
	.section	.nv.callgraph,"",@"SHT_CUDA_CALLGRAPH"
	.align	4
	.sectionentsize	8
	.align		4
        /*0000*/ 	.word	0x00000000
	.align		4
        /*0004*/ 	.word	0xffffffff
	.align		4
        /*0008*/ 	.word	0x00000000
	.align		4
        /*000c*/ 	.word	0xfffffffe
	.align		4
        /*0010*/ 	.word	0x00000000
	.align		4
        /*0014*/ 	.word	0xfffffffd
	.align		4
        /*0018*/ 	.word	0x00000000
	.align		4
        /*001c*/ 	.word	0xfffffffc


//--------------------- .text.triton_poi_fused_2  --------------------------
	.section	.text.triton_poi_fused_2,"ax",@progbits
	.sectionflags	@"SHF_BARRIERS=1"
	.align	128
        .global         triton_poi_fused_2
        .type           triton_poi_fused_2,@function
        .size           triton_poi_fused_2,(.L_x_1 - triton_poi_fused_2)
        .other          triton_poi_fused_2,@"STO_CUDA_ENTRY STV_DEFAULT"
triton_poi_fused_2:
.text.triton_poi_fused_2:
[----:B------:R-:W0:Y:S02]  /*0000*/  LDC R1, c[0x0][0x28] ;  /* 0x00000a00ff017b82 */ /* 0x000e240000000800 */
[----:B------:R-:W1:Y:S01]  /*0010*/  S2R R2, SR_TID.X ;  /* 0x0000000000027919 */ /* 0x000e620000002100 */
[----:B------:R-:W2:Y:S01]  /*0020*/  LDC.64 R8, c[0x0][0x210] ;  /* 0x00008400ff087b82 */ /* 0x000ea20000000a00 */
[----:B------:R-:W-:Y:S01]  /*0030*/  CS2R R6, SRZ ;  /* 0x0000000000067805 */ /* 0x000fe2000001ff00 */
[----:B------:R-:W-:Y:S01]  /*0040*/  ULDC.64 UR6, c[0x0][0x208] ;  /* 0x0000820000067ab9 */ /* 0x000fe20000000a00 */
[----:B------:R-:W3:Y:S01]  /*0050*/  S2R R0, SR_CTAID.X ;  /* 0x0000000000007919 */ /* 0x000ee20000002500 */
[----:B------:R-:W4:Y:S01]  /*0060*/  S2R R16, SR_CTAID.Y ;  /* 0x0000000000107919 */ /* 0x000f220000002600 */
[----:B------:R-:W-:Y:S02]  /*0070*/  CS2R R10, SRZ ;  /* 0x00000000000a7805 */ /* 0x000fe4000001ff00 */
[----:B-1----:R-:W-:Y:S01]  /*0080*/  SHF.R.U32.HI R3, RZ, 0x2, R2 ;  /* 0x00000002ff037819 */ /* 0x002fe20000011602 */
[----:B------:R-:W-:Y:S02]  /*0090*/  IMAD.SHL.U32 R17, R2, 0x4, RZ ;  /* 0x0000000402117824 */ /* 0x000fe400078e00ff */
[----:B---3--:R-:W-:Y:S01]  /*00a0*/  IMAD.SHL.U32 R0, R0, 0x10, RZ ;  /* 0x0000001000007824 */ /* 0x008fe200078e00ff */
[----:B------:R-:W-:Y:S01]  /*00b0*/  SGXT.U32 R3, R3, 0x5 ;  /* 0x000000050303781a */ /* 0x000fe20000000000 */
[----:B----4-:R-:W-:-:S03]  /*00c0*/  IMAD.SHL.U32 R18, R16, 0x40, RZ ;  /* 0x0000004010127824 */ /* 0x010fc600078e00ff */
[----:B------:R-:W-:Y:S02]  /*00d0*/  LOP3.LUT R5, R0, 0xc, R17, 0xf8, !PT ;  /* 0x0000000c00057812 */ /* 0x000fe400078ef811 */
[----:B------:R-:W-:Y:S02]  /*00e0*/  LOP3.LUT R4, R18, R3, RZ, 0xfc, !PT ;  /* 0x0000000312047212 */ /* 0x000fe400078efcff */
[----:B------:R-:W-:-:S03]  /*00f0*/  ISETP.GE.AND P0, PT, R5, 0x10, PT ;  /* 0x000000100500780c */ /* 0x000fc60003f06270 */
[----:B------:R-:W-:Y:S01]  /*0100*/  IMAD R13, R4, 0x10, R5 ;  /* 0x00000010040d7824 */ /* 0x000fe200078e0205 */
[----:B------:R-:W-:-:S03]  /*0110*/  CS2R R4, SRZ ;  /* 0x0000000000047805 */ /* 0x000fc6000001ff00 */
[C---:B------:R-:W-:Y:S02]  /*0120*/  VIADD R15, R13.reuse, 0x200 ;  /* 0x000002000d0f7836 */ /* 0x040fe40000000000 */
[----:B--2---:R-:W-:-:S04]  /*0130*/  IMAD.WIDE R12, R13, 0x4, R8 ;  /* 0x000000040d0c7825 */ /* 0x004fc800078e0208 */
[----:B------:R-:W-:Y:S01]  /*0140*/  IMAD.WIDE R14, R15, 0x4, R8 ;  /* 0x000000040f0e7825 */ /* 0x000fe200078e0208 */
[----:B------:R-:W-:Y:S01]  /*0150*/  CS2R R8, SRZ ;  /* 0x0000000000087805 */ /* 0x000fe2000001ff00 */
[----:B------:R1:W2:Y:S05]  /*0160*/  @!P0 LDG.E.EL.128 R4, desc[UR6][R12.64] ;  /* 0x000000060c048981 */ /* 0x0002aa000c2e1d00 */
[----:B------:R3:W4:Y:S01]  /*0170*/  @!P0 LDG.E.EL.128 R8, desc[UR6][R14.64] ;  /* 0x000000060e088981 */ /* 0x000722000c2e1d00 */
[----:B------:R-:W5:Y:S01]  /*0180*/  S2UR UR5, SR_CgaCtaId ;  /* 0x00000000000579c3 */ /* 0x000f620000008800 */
[C---:B------:R-:W-:Y:S01]  /*0190*/  IMAD.SHL.U32 R19, R2.reuse, 0x100, RZ ;  /* 0x0000010002137824 */ /* 0x040fe200078e00ff */
[----:B------:R-:W-:Y:S01]  /*01a0*/  UMOV UR4, 0x400 ;  /* 0x0000040000047882 */ /* 0x000fe20000000000 */
[----:B------:R-:W-:-:S02]  /*01b0*/  LOP3.LUT R23, R2, 0x70, RZ, 0xc0, !PT ;  /* 0x0000007002177812 */ /* 0x000fc400078ec0ff */
[----:B------:R-:W-:Y:S02]  /*01c0*/  SHF.R.S32.HI R16, RZ, 0x19, R16 ;  /* 0x00000019ff107819 */ /* 0x000fe40000011410 */
[----:B------:R-:W-:-:S04]  /*01d0*/  LOP3.LUT R20, R19, 0x300, RZ, 0xc0, !PT ;  /* 0x0000030013147812 */ /* 0x000fc800078ec0ff */
[C---:B-1----:R-:W-:Y:S02]  /*01e0*/  LOP3.LUT R12, R20.reuse, 0x40, RZ, 0xfc, !PT ;  /* 0x00000040140c7812 */ /* 0x042fe400078efcff */
[C---:B------:R-:W-:Y:S02]  /*01f0*/  LOP3.LUT R13, R20.reuse, 0x80, RZ, 0xfc, !PT ;  /* 0x00000080140d7812 */ /* 0x040fe400078efcff */
[C---:B------:R-:W-:Y:S02]  /*0200*/  LOP3.LUT R3, R20.reuse, R3, RZ, 0xfc, !PT ;  /* 0x0000000314037212 */ /* 0x040fe400078efcff */
[----:B------:R-:W-:Y:S01]  /*0210*/  LOP3.LUT R19, R20, 0xc0, RZ, 0xfc, !PT ;  /* 0x000000c014137812 */ /* 0x000fe200078efcff */
[----:B-----5:R-:W-:-:S06]  /*0220*/  UPRMT UR4, UR5, 0x654, UR4 ;  /* 0x0000065405047896 */ /* 0x020fcc0008000004 */
[----:B------:R-:W-:Y:S02]  /*0230*/  LEA.HI R20, R20, UR4, RZ, 0x1e ;  /* 0x0000000414147c11 */ /* 0x000fe4000f8ff0ff */
[----:B------:R-:W-:Y:S02]  /*0240*/  LEA.HI R12, R12, UR4, RZ, 0x1e ;  /* 0x000000040c0c7c11 */ /* 0x000fe4000f8ff0ff */
[----:B---3--:R-:W-:Y:S02]  /*0250*/  LEA.HI R14, R13, UR4, RZ, 0x1e ;  /* 0x000000040d0e7c11 */ /* 0x008fe4000f8ff0ff */
[----:B------:R-:W-:Y:S01]  /*0260*/  LEA.HI R22, R19, UR4, RZ, 0x1e ;  /* 0x0000000413167c11 */ /* 0x000fe2000f8ff0ff */
[C---:B------:R-:W-:Y:S02]  /*0270*/  IMAD R19, R3.reuse, 0x4, R20 ;  /* 0x0000000403137824 */ /* 0x040fe400078e0214 */
[C---:B------:R-:W-:Y:S02]  /*0280*/  IMAD R20, R3.reuse, 0x4, R12 ;  /* 0x0000000403147824 */ /* 0x040fe400078e020c */
[----:B------:R-:W-:-:S02]  /*0290*/  IMAD R21, R3, 0x4, R14 ;  /* 0x0000000403157824 */ /* 0x000fc400078e020e */
[----:B------:R-:W-:Y:S01]  /*02a0*/  IMAD R22, R3, 0x4, R22 ;  /* 0x0000000403167824 */ /* 0x000fe200078e0216 */
[----:B------:R-:W-:Y:S01]  /*02b0*/  LOP3.LUT R3, R17, 0x1fc, RZ, 0xc0, !PT ;  /* 0x000001fc11037812 */ /* 0x000fe200078ec0ff */
[----:B------:R-:W-:Y:S01]  /*02c0*/  VIADD R12, R23, UR4 ;  /* 0x00000004170c7c36 */ /* 0x000fe20008000000 */
[----:B------:R-:W-:-:S03]  /*02d0*/  LOP3.LUT R17, R18, 0x3c, R17, 0xf8, !PT ;  /* 0x0000003c12117812 */ /* 0x000fc600078ef811 */
[----:B------:R-:W-:Y:S01]  /*02e0*/  IMAD R12, R3, 0x4, R12 ;  /* 0x00000004030c7824 */ /* 0x000fe200078e020c */
[----:B--2---:R-:W-:Y:S04]  /*02f0*/  STS [R19], R4 ;  /* 0x0000000413007388 */ /* 0x004fe80000000800 */
[----:B------:R1:W-:Y:S04]  /*0300*/  STS [R20+0x100], R5 ;  /* 0x0001000514007388 */ /* 0x0003e80000000800 */
[----:B------:R2:W-:Y:S04]  /*0310*/  STS [R21+0x200], R6 ;  /* 0x0002000615007388 */ /* 0x0005e80000000800 */
[----:B------:R3:W-:Y:S01]  /*0320*/  STS [R22+0x300], R7 ;  /* 0x0003000716007388 */ /* 0x0007e20000000800 */
[----:B-1----:R-:W1:Y:S03]  /*0330*/  LDC.64 R4, c[0x0][0x218] ;  /* 0x00008600ff047b82 */ /* 0x002e660000000a00 */
[----:B----4-:R4:W-:Y:S01]  /*0340*/  STS [R19+0x80], R8 ;  /* 0x0000800813007388 */ /* 0x0109e20000000800 */
[----:B--2---:R-:W-:-:S03]  /*0350*/  SGXT R6, R16, 0x1 ;  /* 0x000000011006781a */ /* 0x004fc60000000200 */
[----:B------:R-:W-:Y:S01]  /*0360*/  STS [R20+0x180], R9 ;  /* 0x0001800914007388 */ /* 0x000fe20000000800 */
[----:B------:R-:W-:-:S03]  /*0370*/  LEA.HI R6, R6, R17, RZ, 0x6 ;  /* 0x0000001106067211 */ /* 0x000fc600078f30ff */
[----:B------:R-:W-:Y:S01]  /*0380*/  STS [R21+0x280], R10 ;  /* 0x0002800a15007388 */ /* 0x000fe20000000800 */
[----:B---3--:R-:W-:Y:S01]  /*0390*/  SHF.R.U32.HI R7, RZ, 0x4, R2 ;  /* 0x00000004ff077819 */ /* 0x008fe20000011602 */
[C---:B------:R-:W-:Y:S02]  /*03a0*/  IMAD.SHL.U32 R2, R6.reuse, 0x10, RZ ;  /* 0x0000001006027824 */ /* 0x040fe400078e00ff */
[----:B------:R-:W-:Y:S01]  /*03b0*/  STS [R22+0x380], R11 ;  /* 0x0003800b16007388 */ /* 0x000fe20000000800 */
[----:B------:R-:W-:Y:S02]  /*03c0*/  SGXT.U32 R7, R7, 0x3 ;  /* 0x000000030707781a */ /* 0x000fe40000000000 */
[----:B------:R-:W-:Y:S01]  /*03d0*/  LOP3.LUT R6, R6, 0xffffffc0, RZ, 0xc0, !PT ;  /* 0xffffffc006067812 */ /* 0x000fe200078ec0ff */
[----:B------:R-:W-:Y:S01]  /*03e0*/  BAR.SYNC.DEFER_BLOCKING 0x0 ;  /* 0x0000000000007b1d */ /* 0x000fe20000010000 */
[----:B------:R-:W-:Y:S02]  /*03f0*/  LOP3.LUT R7, R0, R7, RZ, 0xfc, !PT ;  /* 0x0000000700077212 */ /* 0x000fe400078efcff */
[----:B------:R-:W-:-:S02]  /*0400*/  LOP3.LUT R2, R2, 0xfffffc00, RZ, 0xc0, !PT ;  /* 0xfffffc0002027812 */ /* 0x000fc400078ec0ff */
[----:B------:R-:W-:Y:S02]  /*0410*/  LOP3.LUT R0, R7, 0x8, RZ, 0xfc, !PT ;  /* 0x0000000807007812 */ /* 0x000fe400078efcff */
[----:B----4-:R-:W-:Y:S02]  /*0420*/  LOP3.LUT R8, R3, 0x200, RZ, 0xfc, !PT ;  /* 0x0000020003087812 */ /* 0x010fe400078efcff */
[----:B------:R-:W-:Y:S02]  /*0430*/  IADD3 R2, R2, R17, -R6 ;  /* 0x0000001102027210 */ /* 0x000fe40007ffe806 */
[C---:B------:R-:W-:Y:S02]  /*0440*/  ISETP.GE.AND P1, PT, R7.reuse, 0x10, PT ;  /* 0x000000100700780c */ /* 0x040fe40003f26270 */
[----:B------:R-:W-:Y:S01]  /*0450*/  ISETP.GE.AND P0, PT, R0, 0x10, PT ;  /* 0x000000100000780c */ /* 0x000fe20003f06270 */
[----:B------:R-:W-:Y:S01]  /*0460*/  IMAD R7, R7, 0x40, R2 ;  /* 0x0000004007077824 */ /* 0x000fe200078e0202 */
[----:B------:R-:W-:-:S03]  /*0470*/  SHF.R.U32.HI R8, RZ, 0x2, R8 ;  /* 0x00000002ff087819 */ /* 0x000fc60000011608 */
[----:B-1----:R-:W-:Y:S01]  /*0480*/  IMAD.WIDE R6, R7, 0x4, R4 ;  /* 0x0000000407067825 */ /* 0x002fe200078e0204 */
[----:B------:R-:W-:Y:S01]  /*0490*/  LOP3.LUT R8, R8, 0xf0, RZ, 0xc0, !PT ;  /* 0x000000f008087812 */ /* 0x000fe200078ec0ff */
[----:B------:R-:W1:Y:S04]  /*04a0*/  LDS.128 R12, [R12] ;  /* 0x000000000c0c7984 */ /* 0x000e680000000c00 */
[----:B------:R-:W-:-:S04]  /*04b0*/  VIADD R8, R8, UR4 ;  /* 0x0000000408087c36 */ /* 0x000fc80008000000 */
[----:B------:R-:W-:Y:S01]  /*04c0*/  IMAD R8, R3, 0x4, R8 ;  /* 0x0000000403087824 */ /* 0x000fe200078e0208 */
[----:B-1----:R1:W-:Y:S01]  /*04d0*/  @!P1 STG.E.128 desc[UR6][R6.64], R12 ;  /* 0x0000000c06009986 */ /* 0x0023e2000c101d06 */
[----:B------:R-:W-:Y:S05]  /*04e0*/  @P0 EXIT ;  /* 0x000000000000094d */ /* 0x000fea0003800000 */
[----:B------:R-:W0:Y:S01]  /*04f0*/  LDS.128 R8, [R8+0x800] ;  /* 0x0008000008087984 */ /* 0x000e220000000c00 */
[----:B------:R-:W-:-:S04]  /*0500*/  IMAD R3, R0, 0x40, R2 ;  /* 0x0000004000037824 */ /* 0x000fc800078e0202 */
[----:B------:R-:W-:-:S05]  /*0510*/  IMAD.WIDE R4, R3, 0x4, R4 ;  /* 0x0000000403047825 */ /* 0x000fca00078e0204 */
[----:B0-----:R-:W-:Y:S01]  /*0520*/  STG.E.128 desc[UR6][R4.64], R8 ;  /* 0x0000000804007986 */ /* 0x001fe2000c101d06 */
[----:B------:R-:W-:Y:S05]  /*0530*/  EXIT ;  /* 0x000000000000794d */ /* 0x000fea0003800000 */
.L_x_0:
[----:B------:R-:W-:-:S00]  /*0540*/  BRA `(.L_x_0) ;  /* 0xfffffffc00fc7947 */ /* 0x000fc0000383ffff */
[----:B------:R-:W-:-:S00]  /*0550*/  NOP ;  /* 0x0000000000007918 */ /* 0x000fc00000000000 */
        /* <DEDUP_REMOVED lines=10> */
.L_x_1:


//--------------------- .nv.shared.triton_poi_fused_2 --------------------------
	.section	.nv.shared.triton_poi_fused_2,"aw",@nobits
	.sectionflags	@""
	.align	16
	.zero		1024


//--------------------- .nv.constant0.triton_poi_fused_2 --------------------------
	.section	.nv.constant0.triton_poi_fused_2,"a",@progbits
	.sectionflags	@""
	.align	4
.nv.constant0.triton_poi_fused_2:
	.zero		552
